//
// Generated by NVIDIA NVVM Compiler
//
// Compiler Build ID: CL-36424714
// Cuda compilation tools, release 13.0, V13.0.88
// Based on NVVM 20.0.0
//

.version 9.0
.target sm_100
.address_size 64

	// .globl	_Z14xyzw_frequencyPiPci

.visible .entry _Z14xyzw_frequencyPiPci(
	.param .u64 .ptr .align 1 _Z14xyzw_frequencyPiPci_param_0,
	.param .u64 .ptr .align 1 _Z14xyzw_frequencyPiPci_param_1,
	.param .u32 _Z14xyzw_frequencyPiPci_param_2
)
{
	.reg .pred 	%p<3>;
	.reg .b16 	%rs<4>;
	.reg .b32 	%r<7>;
	.reg .b64 	%rd<7>;

	ld.param.u64 	%rd1, [_Z14xyzw_frequencyPiPci_param_0];
	ld.param.u64 	%rd2, [_Z14xyzw_frequencyPiPci_param_1];
	ld.param.u32 	%r2, [_Z14xyzw_frequencyPiPci_param_2];
	mov.u32 	%r3, %ctaid.x;
	mov.u32 	%r4, %ntid.x;
	mov.u32 	%r5, %tid.x;
	mad.lo.s32 	%r1, %r3, %r4, %r5;
	setp.ge.s32 	%p1, %r1, %r2;
	@%p1 bra 	$L__BB0_3;
	cvta.to.global.u64 	%rd3, %rd2;
	cvt.s64.s32 	%rd4, %r1;
	add.s64 	%rd5, %rd3, %rd4;
	ld.global.u8 	%rs1, [%rd5];
	add.s16 	%rs2, %rs1, -119;
	and.b16  	%rs3, %rs2, 255;
	setp.gt.u16 	%p2, %rs3, 3;
	@%p2 bra 	$L__BB0_3;
	cvta.to.global.u64 	%rd6, %rd1;
	atom.global.add.u32 	%r6, [%rd6], 1;
$L__BB0_3:
	ret;

}


// ===== COMPILED SASS (sm_100) =====

	.target	sm_100

	.elftype	@"ET_EXEC"


//--------------------- .note.nv.tkinfo           --------------------------
	.section	.note.nv.tkinfo,"",@"SHT_NOTE"
	.sectionflags	@"SHF_NOTE_NV_TKINFO"
	.tkinfo
        /*0018*/ 	.word	0x00000002
        /*0030*/ 	.string	""
        /*0030*/ 	.string	"ptxas"
        /*0030*/ 	.string	"Cuda compilation tools, release 13.0, V13.0.88"
        /*0030*/ 	.string	"Build cuda_13.0.r13.0/compiler.36424714_0"
        /*0030*/ 	.string	"-arch sm_100 -m 64 "



//--------------------- .note.nv.cuinfo           --------------------------
	.section	.note.nv.cuinfo,"",@"SHT_NOTE"
	.sectionflags	@"SHF_NOTE_NV_CUINFO"
        /*0018*/ 	.short	0x0002
        /*001a*/ 	.short	0x0064
        /*001c*/ 	.short	0x0082
	.zero		2


//--------------------- .nv.info                  --------------------------
	.section	.nv.info,"",@"SHT_CUDA_INFO"
	.align	4


	//----- nvinfo : EIATTR_REGCOUNT
	.align		4
        /*0000*/ 	.byte	0x04, 0x2f
        /*0002*/ 	.short	(.L_1 - .L_0)
	.align		4
.L_0:
        /*0004*/ 	.word	index@(_Z14xyzw_frequencyPiPci)
        /*0008*/ 	.word	0x00000008


	//----- nvinfo : EIATTR_FRAME_SIZE
	.align		4
.L_1:
        /*000c*/ 	.byte	0x04, 0x11
        /*000e*/ 	.short	(.L_3 - .L_2)
	.align		4
.L_2:
        /*0010*/ 	.word	index@(_Z14xyzw_frequencyPiPci)
        /*0014*/ 	.word	0x00000000


	//----- nvinfo : EIATTR_MIN_STACK_SIZE
	.align		4
.L_3:
        /*0018*/ 	.byte	0x04, 0x12
        /*001a*/ 	.short	(.L_5 - .L_4)
	.align		4
.L_4:
        /*001c*/ 	.word	index@(_Z14xyzw_frequencyPiPci)
        /*0020*/ 	.word	0x00000000
.L_5:


//--------------------- .nv.compat                --------------------------
	.section	.nv.compat,"",@"SHT_CUDA_COMPAT_INFO"
	.align	4
        /*0000*/ 	.byte	0x02, 0x09, 0x00, 0x00, 0x02, 0x02, 0x01, 0x00, 0x02, 0x05, 0x05, 0x00, 0x03, 0x07, 0x01, 0x01
        /*0010*/ 	.byte	0x02, 0x03, 0x00, 0x00, 0x02, 0x06, 0x01, 0x00, 0x04, 0x0b, 0x08, 0x00, 0x09, 0x00, 0x00, 0x00
        /*0020*/ 	.byte	0x00, 0x00, 0x00, 0x00


//--------------------- .nv.info._Z14xyzw_frequencyPiPci --------------------------
	.section	.nv.info._Z14xyzw_frequencyPiPci,"",@"SHT_CUDA_INFO"
	.sectionflags	@""
	.align	4


	//----- nvinfo : EIATTR_CUDA_API_VERSION
	.align		4
        /*0000*/ 	.byte	0x04, 0x37
        /*0002*/ 	.short	(.L_7 - .L_6)
.L_6:
        /*0004*/ 	.word	0x00000082


	//----- nvinfo : EIATTR_KPARAM_INFO
	.align		4
.L_7:
        /*0008*/ 	.byte	0x04, 0x17
        /*000a*/ 	.short	(.L_9 - .L_8)
.L_8:
        /*000c*/ 	.word	0x00000000
        /*0010*/ 	.short	0x0002
        /*0012*/ 	.short	0x0010
        /*0014*/ 	.byte	0x00, 0xf0, 0x11, 0x00


	//----- nvinfo : EIATTR_KPARAM_INFO
	.align		4
.L_9:
        /*0018*/ 	.byte	0x04, 0x17
        /*001a*/ 	.short	(.L_11 - .L_10)
.L_10:
        /*001c*/ 	.word	0x00000000
        /*0020*/ 	.short	0x0001
        /*0022*/ 	.short	0x0008
        /*0024*/ 	.byte	0x00, 0xf5, 0x21, 0x00


	//----- nvinfo : EIATTR_KPARAM_INFO
	.align		4
.L_11:
        /*0028*/ 	.byte	0x04, 0x17
        /*002a*/ 	.short	(.L_13 - .L_12)
.L_12:
        /*002c*/ 	.word	0x00000000
        /*0030*/ 	.short	0x0000
        /*0032*/ 	.short	0x0000
        /*0034*/ 	.byte	0x00, 0xf5, 0x21, 0x00


	//----- nvinfo : EIATTR_SPARSE_MMA_MASK
	.align		4
.L_13:
        /*0038*/ 	.byte	0x03, 0x50
        /*003a*/ 	.short	0x0000


	//----- nvinfo : EIATTR_MAXREG_COUNT
	.align		4
        /*003c*/ 	.byte	0x03, 0x1b
        /*003e*/ 	.short	0x00ff


	//----- nvinfo : EIATTR_MERCURY_ISA_VERSION
	.align		4
        /*0040*/ 	.byte	0x03, 0x5f
        /*0042*/ 	.short	0x0101


	//----- nvinfo : EIATTR_INT_WARP_WIDE_INSTR_OFFSETS
	.align		4
        /*0044*/ 	.byte	0x04, 0x31
        /*0046*/ 	.short	(.L_15 - .L_14)


	//   ....[0]....
.L_14:
        /*0048*/ 	.word	0x00000130


	//----- nvinfo : EIATTR_VRC_CTA_INIT_COUNT
	.align		4
.L_15:
        /*004c*/ 	.byte	0x02, 0x4a
	.zero		1
	.zero		1


	//----- nvinfo : EIATTR_EXIT_INSTR_OFFSETS
	.align		4
        /*0050*/ 	.byte	0x04, 0x1c
        /*0052*/ 	.short	(.L_17 - .L_16)


	//   ....[0]....
.L_16:
        /*0054*/ 	.word	0x00000070


	//   ....[1]....
        /*0058*/ 	.word	0x00000100


	//   ....[2]....
        /*005c*/ 	.word	0x00000180


	//----- nvinfo : EIATTR_CBANK_PARAM_SIZE
	.align		4
.L_17:
        /*0060*/ 	.byte	0x03, 0x19
        /*0062*/ 	.short	0x0014


	//----- nvinfo : EIATTR_PARAM_CBANK
	.align		4
        /*0064*/ 	.byte	0x04, 0x0a
        /*0066*/ 	.short	(.L_19 - .L_18)
	.align		4
.L_18:
        /*0068*/ 	.word	index@(.nv.constant0._Z14xyzw_frequencyPiPci)
        /*006c*/ 	.short	0x0380
        /*006e*/ 	.short	0x0014


	//----- nvinfo : EIATTR_SW_WAR
	.align		4
.L_19:
        /*0070*/ 	.byte	0x04, 0x36
        /*0072*/ 	.short	(.L_21 - .L_20)
.L_20:
        /*0074*/ 	.word	0x00000008
.L_21:


//--------------------- .nv.callgraph             --------------------------
	.section	.nv.callgraph,"",@"SHT_CUDA_CALLGRAPH"
	.align	4
	.sectionentsize	8
	.align		4
        /*0000*/ 	.word	0x00000000
	.align		4
        /*0004*/ 	.word	0xffffffff
	.align		4
        /*0008*/ 	.word	0x00000000
	.align		4
        /*000c*/ 	.word	0xfffffffe
	.align		4
        /*0010*/ 	.word	0x00000000
	.align		4
        /*0014*/ 	.word	0xfffffffd
	.align		4
        /*0018*/ 	.word	0x00000000
	.align		4
        /*001c*/ 	.word	0xfffffffc


//--------------------- .text._Z14xyzw_frequencyPiPci --------------------------
	.section	.text._Z14xyzw_frequencyPiPci,"ax",@progbits
	.align	128
        .global         _Z14xyzw_frequencyPiPci
        .type           _Z14xyzw_frequencyPiPci,@function
        .size           _Z14xyzw_frequencyPiPci,(.L_x_1 - _Z14xyzw_frequencyPiPci)
        .other          _Z14xyzw_frequencyPiPci,@"STO_CUDA_ENTRY STV_DEFAULT"
_Z14xyzw_frequencyPiPci:
.text._Z14xyzw_frequencyPiPci:
[----:B------:R-:W-:Y:S01]  /*0000*/  LDC R1, c[0x0][0x37c] ;  /* 0x0000df00ff017b82 */ /* 0x000fe20000000800 */
[----:B------:R-:W0:Y:S07]  /*0010*/  S2R R3, SR_TID.X ;  /* 0x0000000000037919 */ /* 0x000e2e0000002100 */
[----:B------:R-:W0:Y:S01]  /*0020*/  S2UR UR4, SR_CTAID.X ;  /* 0x00000000000479c3 */ /* 0x000e220000002500 */
[----:B------:R-:W1:Y:S07]  /*0030*/  LDCU UR5, c[0x0][0x390] ;  /* 0x00007200ff0577ac */ /* 0x000e6e0008000800 */
[----:B------:R-:W0:Y:S02]  /*0040*/  LDC R0, c[0x0][0x360] ;  /* 0x0000d800ff007b82 */ /* 0x000e240000000800 */
[----:B0-----:R-:W-:-:S05]  /*0050*/  IMAD R0, R0, UR4, R3 ;  /* 0x0000000400007c24 */ /* 0x001fca000f8e0203 */
[----:B-1----:R-:W-:-:S13]  /*0060*/  ISETP.GE.AND P0, PT, R0, UR5, PT ;  /* 0x0000000500007c0c */ /* 0x002fda000bf06270 */
[----:B------:R-:W-:Y:S05]  /*0070*/  @P0 EXIT ;  /* 0x000000000000094d */ /* 0x000fea0003800000 */
[----:B------:R-:W0:Y:S01]  /*0080*/  LDCU.64 UR6, c[0x0][0x388] ;  /* 0x00007100ff0677ac */ /* 0x000e220008000a00 */
[----:B------:R-:W1:Y:S01]  /*0090*/  LDCU.64 UR4, c[0x0][0x358] ;  /* 0x00006b00ff0477ac */ /* 0x000e620008000a00 */
[----:B0-----:R-:W-:-:S04]  /*00a0*/  IADD3 R2, P0, PT, R0, UR6, RZ ;  /* 0x0000000600027c10 */ /* 0x001fc8000ff1e0ff */
[----:B------:R-:W-:-:S05]  /*00b0*/  LEA.HI.X.SX32 R3, R0, UR7, 0x1, P0 ;  /* 0x0000000700037c11 */ /* 0x000fca00080f0eff */
[----:B-1----:R-:W2:Y:S02]  /*00c0*/  LDG.E.U8 R2, desc[UR4][R2.64] ;  /* 0x0000000402027981 */ /* 0x002ea4000c1e1100 */
[----:B--2---:R-:W-:-:S05]  /*00d0*/  VIADD R0, R2, 0xffffff89 ;  /* 0xffffff8902007836 */ /* 0x004fca0000000000 */
[----:B------:R-:W-:-:S04]  /*00e0*/  LOP3.LUT R0, R0, 0xff, RZ, 0xc0, !PT ;  /* 0x000000ff00007812 */ /* 0x000fc800078ec0ff */
[----:B------:R-:W-:-:S13]  /*00f0*/  ISETP.GT.U32.AND P0, PT, R0, 0x3, PT ;  /* 0x000000030000780c */ /* 0x000fda0003f04070 */
[----:B------:R-:W-:Y:S05]  /*0100*/  @P0 EXIT ;  /* 0x000000000000094d */ /* 0x000fea0003800000 */
[----:B------:R-:W0:Y:S01]  /*0110*/  S2R R0, SR_LANEID ;  /* 0x0000000000007919 */ /* 0x000e220000000000 */
[----:B------:R-:W1:Y:S01]  /*0120*/  LDC.64 R2, c[0x0][0x380] ;  /* 0x0000e000ff027b82 */ /* 0x000e620000000a00 */
[----:B------:R-:W-:Y:S02]  /*0130*/  VOTEU.ANY UR6, UPT, PT ;  /* 0x0000000000067886 */ /* 0x000fe400038e0100 */
[----:B------:R-:W-:Y:S02]  /*0140*/  UFLO.U32 UR7, UR6 ;  /* 0x00000006000772bd */ /* 0x000fe400080e0000 */
[----:B------:R-:W1:Y:S04]  /*0150*/  POPC R5, UR6 ;  /* 0x0000000600057d09 */ /* 0x000e680008000000 */
[----:B0-----:R-:W-:-:S13]  /*0160*/  ISETP.EQ.U32.AND P0, PT, R0, UR7, PT ;  /* 0x0000000700007c0c */ /* 0x001fda000bf02070 */
[----:B-1----:R-:W-:Y:S01]  /*0170*/  @P0 REDG.E.ADD.STRONG.GPU desc[UR4][R2.64], R5 ;  /* 0x000000050200098e */ /* 0x002fe2000c12e104 */
[----:B------:R-:W-:Y:S05]  /*0180*/  EXIT ;  /* 0x000000000000794d */ /* 0x000fea0003800000 */
.L_x_0:
[----:B------:R-:W-:-:S00]  /*0190*/  BRA `(.L_x_0) ;  /* 0xfffffffc00fc7947 */ /* 0x000fc0000383ffff */
[----:B------:R-:W-:-:S00]  /*01a0*/  NOP ;  /* 0x0000000000007918 */ /* 0x000fc00000000000 */
        /* <DEDUP_REMOVED lines=13> */
.L_x_1:


//--------------------- .nv.shared.reserved.0     --------------------------
	.section	.nv.shared.reserved.0,"aw",@nobits
	.weak		__nv_reservedSMEM_offset_0_alias
	.size		__nv_reservedSMEM_offset_0_alias, 0, 64
	.other		__nv_reservedSMEM_offset_0_alias,@"STO_CUDA_RESERVED_SHARED STV_DEFAULT"
__nv_reservedSMEM_offset_0_alias:
	.zero		0
	.zero		64


//--------------------- .nv.constant0._Z14xyzw_frequencyPiPci --------------------------
	.section	.nv.constant0._Z14xyzw_frequencyPiPci,"a",@progbits
	.sectionflags	@""
	.align	4
.nv.constant0._Z14xyzw_frequencyPiPci:
	.zero		916


//--------------------- SYMBOLS --------------------------

	.type		.nv.reservedSmem.offset0,@object
	.size		.nv.reservedSmem.offset0,0x4
